//
// Generated by NVIDIA NVVM Compiler
//
// Compiler Build ID: CL-36424714
// Cuda compilation tools, release 13.0, V13.0.88
// Based on NVVM 20.0.0
//

.version 9.0
.target sm_100
.address_size 64

	// .globl	_Z8helloGPUv
.extern .func  (.param .b32 func_retval0) vprintf
(
	.param .b64 vprintf_param_0,
	.param .b64 vprintf_param_1
)
;
.global .align 1 .b8 $str[30] = {91, 103, 112, 117, 93, 62, 32, 72, 101, 108, 108, 111, 32, 119, 111, 114, 108, 100, 33, 32, 40, 100, 101, 118, 105, 99, 101, 41, 10};
.global .align 1 .b8 $str$1[30] = {91, 103, 112, 117, 93, 62, 32, 72, 101, 108, 108, 111, 32, 119, 111, 114, 108, 100, 33, 32, 40, 103, 108, 111, 98, 97, 108, 41, 10};

.visible .entry _Z8helloGPUv()
{
	.reg .b32 	%r<5>;
	.reg .b64 	%rd<5>;

	mov.u64 	%rd1, $str$1;
	cvta.global.u64 	%rd2, %rd1;
	{ // callseq 0, 0
	.param .b64 param0;
	st.param.b64 	[param0], %rd2;
	.param .b64 param1;
	st.param.b64 	[param1], 0;
	.param .b32 retval0;
	call.uni (retval0), 
	vprintf, 
	(
	param0, 
	param1
	);
	ld.param.b32 	%r1, [retval0];
	} // callseq 0
	mov.u64 	%rd3, $str;
	cvta.global.u64 	%rd4, %rd3;
	{ // callseq 1, 0
	.param .b64 param0;
	st.param.b64 	[param0], %rd4;
	.param .b64 param1;
	st.param.b64 	[param1], 0;
	.param .b32 retval0;
	call.uni (retval0), 
	vprintf, 
	(
	param0, 
	param1
	);
	ld.param.b32 	%r3, [retval0];
	} // callseq 1
	ret;

}


// ===== COMPILED SASS (sm_100) =====

	.target	sm_100

	.elftype	@"ET_EXEC"


//--------------------- .note.nv.tkinfo           --------------------------
	.section	.note.nv.tkinfo,"",@"SHT_NOTE"
	.sectionflags	@"SHF_NOTE_NV_TKINFO"
	.tkinfo
        /*0018*/ 	.word	0x00000002
        /*0030*/ 	.string	""
        /*0030*/ 	.string	"ptxas"
        /*0030*/ 	.string	"Cuda compilation tools, release 13.0, V13.0.88"
        /*0030*/ 	.string	"Build cuda_13.0.r13.0/compiler.36424714_0"
        /*0030*/ 	.string	"-arch sm_100 -m 64 "



//--------------------- .note.nv.cuinfo           --------------------------
	.section	.note.nv.cuinfo,"",@"SHT_NOTE"
	.sectionflags	@"SHF_NOTE_NV_CUINFO"
        /*0018*/ 	.short	0x0002
        /*001a*/ 	.short	0x0064
        /*001c*/ 	.short	0x0082
	.zero		2


//--------------------- .nv.info                  --------------------------
	.section	.nv.info,"",@"SHT_CUDA_INFO"
	.align	4


	//----- nvinfo : EIATTR_REGCOUNT
	.align		4
        /*0000*/ 	.byte	0x04, 0x2f
        /*0002*/ 	.short	(.L_3 - .L_2)
	.align		4
.L_2:
        /*0004*/ 	.word	index@(_Z8helloGPUv)
        /*0008*/ 	.word	0x00000018


	//----- nvinfo : EIATTR_FRAME_SIZE
	.align		4
.L_3:
        /*000c*/ 	.byte	0x04, 0x11
        /*000e*/ 	.short	(.L_5 - .L_4)
	.align		4
.L_4:
        /*0010*/ 	.word	index@(_Z8helloGPUv)
        /*0014*/ 	.word	0x00000000


	//----- nvinfo : EIATTR_MIN_STACK_SIZE
	.align		4
.L_5:
        /*0018*/ 	.byte	0x04, 0x12
        /*001a*/ 	.short	(.L_7 - .L_6)
	.align		4
.L_6:
        /*001c*/ 	.word	index@(_Z8helloGPUv)
        /*0020*/ 	.word	0x00000000
.L_7:


//--------------------- .nv.compat                --------------------------
	.section	.nv.compat,"",@"SHT_CUDA_COMPAT_INFO"
	.align	4
        /*0000*/ 	.byte	0x02, 0x09, 0x00, 0x00, 0x02, 0x02, 0x01, 0x00, 0x02, 0x05, 0x05, 0x00, 0x03, 0x07, 0x01, 0x01
        /*0010*/ 	.byte	0x02, 0x03, 0x00, 0x00, 0x02, 0x06, 0x01, 0x00, 0x04, 0x0b, 0x08, 0x00, 0x09, 0x00, 0x00, 0x00
        /*0020*/ 	.byte	0x00, 0x00, 0x00, 0x00


//--------------------- .nv.info._Z8helloGPUv     --------------------------
	.section	.nv.info._Z8helloGPUv,"",@"SHT_CUDA_INFO"
	.sectionflags	@""
	.align	4


	//----- nvinfo : EIATTR_CUDA_API_VERSION
	.align		4
        /*0000*/ 	.byte	0x04, 0x37
        /*0002*/ 	.short	(.L_9 - .L_8)
.L_8:
        /*0004*/ 	.word	0x00000082


	//----- nvinfo : EIATTR_SPARSE_MMA_MASK
	.align		4
.L_9:
        /*0008*/ 	.byte	0x03, 0x50
        /*000a*/ 	.short	0x0000


	//----- nvinfo : EIATTR_MAXREG_COUNT
	.align		4
        /*000c*/ 	.byte	0x03, 0x1b
        /*000e*/ 	.short	0x00ff


	//----- nvinfo : EIATTR_EXTERNS
	.align		4
        /*0010*/ 	.byte	0x04, 0x0f
        /*0012*/ 	.short	(.L_11 - .L_10)


	//   ....[0]....
	.align		4
.L_10:
        /*0014*/ 	.word	index@(vprintf)


	//----- nvinfo : EIATTR_MERCURY_ISA_VERSION
	.align		4
.L_11:
        /*0018*/ 	.byte	0x03, 0x5f
        /*001a*/ 	.short	0x0101


	//----- nvinfo : EIATTR_VRC_CTA_INIT_COUNT
	.align		4
        /*001c*/ 	.byte	0x02, 0x4a
	.zero		1
	.zero		1


	//----- nvinfo : EIATTR_SYSCALL_OFFSETS
	.align		4
        /*0020*/ 	.byte	0x04, 0x46
        /*0022*/ 	.short	(.L_13 - .L_12)


	//   ....[0]....
.L_12:
        /*0024*/ 	.word	0x00000080


	//   ....[1]....
        /*0028*/ 	.word	0x000000f0


	//----- nvinfo : EIATTR_EXIT_INSTR_OFFSETS
	.align		4
.L_13:
        /*002c*/ 	.byte	0x04, 0x1c
        /*002e*/ 	.short	(.L_15 - .L_14)


	//   ....[0]....
.L_14:
        /*0030*/ 	.word	0x00000100


	//----- nvinfo : EIATTR_SW_WAR
	.align		4
.L_15:
        /*0034*/ 	.byte	0x04, 0x36
        /*0036*/ 	.short	(.L_17 - .L_16)
.L_16:
        /*0038*/ 	.word	0x00000008
.L_17:


//--------------------- .nv.callgraph             --------------------------
	.section	.nv.callgraph,"",@"SHT_CUDA_CALLGRAPH"
	.align	4
	.sectionentsize	8
	.align		4
        /*0000*/ 	.word	0x00000000
	.align		4
        /*0004*/ 	.word	0xffffffff
	.align		4
        /*0008*/ 	.word	index@(_Z8helloGPUv)
	.align		4
        /*000c*/ 	.word	index@(vprintf)
	.align		4
        /*0010*/ 	.word	0x00000000
	.align		4
        /*0014*/ 	.word	0xfffffffe
	.align		4
        /*0018*/ 	.word	0x00000000
	.align		4
        /*001c*/ 	.word	0xfffffffd
	.align		4
        /*0020*/ 	.word	0x00000000
	.align		4
        /*0024*/ 	.word	0xfffffffc


//--------------------- .nv.constant4             --------------------------
	.section	.nv.constant4,"a",@progbits
	.align	8
	.align		8
.nv.constant4:
        /*0000*/ 	.dword	vprintf
	.align		8
        /*0008*/ 	.dword	$str
	.align		8
        /*0010*/ 	.dword	$str$1


//--------------------- .text._Z8helloGPUv        --------------------------
	.section	.text._Z8helloGPUv,"ax",@progbits
	.align	128
        .global         _Z8helloGPUv
        .type           _Z8helloGPUv,@function
        .size           _Z8helloGPUv,(.L_x_3 - _Z8helloGPUv)
        .other          _Z8helloGPUv,@"STO_CUDA_ENTRY STV_DEFAULT"
_Z8helloGPUv:
.text._Z8helloGPUv:
[----:B------:R-:W0:Y:S01]  /*0000*/  LDC R1, c[0x0][0x37c] ;  /* 0x0000df00ff017b82 */ /* 0x000e220000000800 */
[----:B------:R-:W-:Y:S01]  /*0010*/  MOV R2, 0x0 ;  /* 0x0000000000027802 */ /* 0x000fe20000000f00 */
[----:B------:R-:W1:Y:S01]  /*0020*/  LDCU.64 UR4, c[0x4][0x10] ;  /* 0x01000200ff0477ac */ /* 0x000e620008000a00 */
[----:B------:R-:W-:-:S05]  /*0030*/  CS2R R6, SRZ ;  /* 0x0000000000067805 */ /* 0x000fca000001ff00 */
[----:B------:R2:W3:Y:S01]  /*0040*/  LDC.64 R8, c[0x4][R2] ;  /* 0x0100000002087b82 */ /* 0x0004e20000000a00 */
[----:B-1----:R-:W-:Y:S02]  /*0050*/  IMAD.U32 R4, RZ, RZ, UR4 ;  /* 0x00000004ff047e24 */ /* 0x002fe4000f8e00ff */
[----:B--2---:R-:W-:-:S07]  /*0060*/  IMAD.U32 R5, RZ, RZ, UR5 ;  /* 0x00000005ff057e24 */ /* 0x004fce000f8e00ff */
[----:B------:R-:W-:-:S07]  /*0070*/  LEPC R20, `(.L_x_0) ;  /* 0x000000001014794e */ /* 0x000fce0000000000 */
[----:B0--3--:R-:W-:Y:S05]  /*0080*/  CALL.ABS.NOINC R8 ;  /* 0x0000000008007343 */ /* 0x009fea0003c00000 */
.L_x_0:
[----:B------:R-:W0:Y:S01]  /*0090*/  LDC.64 R2, c[0x4][R2] ;  /* 0x0100000002027b82 */ /* 0x000e220000000a00 */
[----:B------:R-:W1:Y:S01]  /*00a0*/  LDCU.64 UR4, c[0x4][0x8] ;  /* 0x01000100ff0477ac */ /* 0x000e620008000a00 */
[----:B------:R-:W-:Y:S01]  /*00b0*/  CS2R R6, SRZ ;  /* 0x0000000000067805 */ /* 0x000fe2000001ff00 */
[----:B-1----:R-:W-:Y:S02]  /*00c0*/  IMAD.U32 R4, RZ, RZ, UR4 ;  /* 0x00000004ff047e24 */ /* 0x002fe4000f8e00ff */
[----:B------:R-:W-:-:S07]  /*00d0*/  IMAD.U32 R5, RZ, RZ, UR5 ;  /* 0x00000005ff057e24 */ /* 0x000fce000f8e00ff */
[----:B------:R-:W-:-:S07]  /*00e0*/  LEPC R20, `(.L_x_1) ;  /* 0x000000001014794e */ /* 0x000fce0000000000 */
[----:B0-----:R-:W-:Y:S05]  /*00f0*/  CALL.ABS.NOINC R2 ;  /* 0x0000000002007343 */ /* 0x001fea0003c00000 */
.L_x_1:
[----:B------:R-:W-:Y:S05]  /*0100*/  EXIT ;  /* 0x000000000000794d */ /* 0x000fea0003800000 */
.L_x_2:
[----:B------:R-:W-:-:S00]  /*0110*/  BRA `(.L_x_2) ;  /* 0xfffffffc00fc7947 */ /* 0x000fc0000383ffff */
[----:B------:R-:W-:-:S00]  /*0120*/  NOP ;  /* 0x0000000000007918 */ /* 0x000fc00000000000 */
        /* <DEDUP_REMOVED lines=13> */
.L_x_3:


//--------------------- .nv.global.init           --------------------------
	.section	.nv.global.init,"aw",@progbits
.nv.global.init:
	.type		$str,@object
	.size		$str,($str$1 - $str)
$str:
        /*0000*/ 	.byte	0x5b, 0x67, 0x70, 0x75, 0x5d, 0x3e, 0x20, 0x48, 0x65, 0x6c, 0x6c, 0x6f, 0x20, 0x77, 0x6f, 0x72
        /*0010*/ 	.byte	0x6c, 0x64, 0x21, 0x20, 0x28, 0x64, 0x65, 0x76, 0x69, 0x63, 0x65, 0x29, 0x0a, 0x00
	.type		$str$1,@object
	.size		$str$1,(.L_1 - $str$1)
$str$1:
        /*001e*/ 	.byte	0x5b, 0x67, 0x70, 0x75, 0x5d, 0x3e, 0x20, 0x48, 0x65, 0x6c, 0x6c, 0x6f, 0x20, 0x77, 0x6f, 0x72
        /*002e*/ 	.byte	0x6c, 0x64, 0x21, 0x20, 0x28, 0x67, 0x6c, 0x6f, 0x62, 0x61, 0x6c, 0x29, 0x0a, 0x00
.L_1:


//--------------------- .nv.shared.reserved.0     --------------------------
	.section	.nv.shared.reserved.0,"aw",@nobits
	.weak		__nv_reservedSMEM_offset_0_alias
	.size		__nv_reservedSMEM_offset_0_alias, 0, 64
	.other		__nv_reservedSMEM_offset_0_alias,@"STO_CUDA_RESERVED_SHARED STV_DEFAULT"
__nv_reservedSMEM_offset_0_alias:
	.zero		0
	.zero		64


//--------------------- .nv.constant0._Z8helloGPUv --------------------------
	.section	.nv.constant0._Z8helloGPUv,"a",@progbits
	.sectionflags	@""
	.align	4
.nv.constant0._Z8helloGPUv:
	.zero		896


//--------------------- SYMBOLS --------------------------

	.type		.nv.reservedSmem.offset0,@object
	.size		.nv.reservedSmem.offset0,0x4
	.type		vprintf,@function
